//
// Generated by NVIDIA NVVM Compiler
//
// Compiler Build ID: CL-36424714
// Cuda compilation tools, release 13.0, V13.0.88
// Based on NVVM 20.0.0
//

.version 9.0
.target sm_100
.address_size 64

	// .globl	_Z19calculateDotProductPdS_iS_i

.visible .entry _Z19calculateDotProductPdS_iS_i(
	.param .u64 .ptr .align 1 _Z19calculateDotProductPdS_iS_i_param_0,
	.param .u64 .ptr .align 1 _Z19calculateDotProductPdS_iS_i_param_1,
	.param .u32 _Z19calculateDotProductPdS_iS_i_param_2,
	.param .u64 .ptr .align 1 _Z19calculateDotProductPdS_iS_i_param_3,
	.param .u32 _Z19calculateDotProductPdS_iS_i_param_4
)
{
	.reg .pred 	%p<11>;
	.reg .b32 	%r<36>;
	.reg .b64 	%rd<21>;
	.reg .b64 	%fd<112>;

	ld.param.u64 	%rd4, [_Z19calculateDotProductPdS_iS_i_param_0];
	ld.param.u64 	%rd5, [_Z19calculateDotProductPdS_iS_i_param_1];
	ld.param.u32 	%r23, [_Z19calculateDotProductPdS_iS_i_param_2];
	ld.param.u64 	%rd3, [_Z19calculateDotProductPdS_iS_i_param_3];
	ld.param.u32 	%r24, [_Z19calculateDotProductPdS_iS_i_param_4];
	cvta.to.global.u64 	%rd1, %rd5;
	cvta.to.global.u64 	%rd2, %rd4;
	mov.u32 	%r1, %tid.x;
	mul.lo.s32 	%r31, %r24, %r1;
	add.s32 	%r25, %r31, %r24;
	setp.gt.s32 	%p1, %r25, %r23;
	add.s32 	%r26, %r25, -1;
	selp.b32 	%r3, %r23, %r26, %p1;
	setp.lt.s32 	%p2, %r3, %r31;
	mov.f64 	%fd111, 0d0000000000000000;
	@%p2 bra 	$L__BB0_13;
	sub.s32 	%r27, %r3, %r31;
	add.s32 	%r4, %r27, 1;
	and.b32  	%r5, %r4, 15;
	setp.lt.u32 	%p3, %r27, 15;
	mov.f64 	%fd111, 0d0000000000000000;
	@%p3 bra 	$L__BB0_4;
	and.b32  	%r28, %r4, -16;
	neg.s32 	%r29, %r28;
	mov.f64 	%fd111, 0d0000000000000000;
$L__BB0_3:
	.pragma "nounroll";
	mul.wide.s32 	%rd6, %r31, 8;
	add.s64 	%rd7, %rd2, %rd6;
	ld.global.f64 	%fd18, [%rd7];
	add.s64 	%rd8, %rd1, %rd6;
	ld.global.f64 	%fd19, [%rd8];
	fma.rn.f64 	%fd20, %fd18, %fd19, %fd111;
	ld.global.f64 	%fd21, [%rd7+8];
	ld.global.f64 	%fd22, [%rd8+8];
	fma.rn.f64 	%fd23, %fd21, %fd22, %fd20;
	ld.global.f64 	%fd24, [%rd7+16];
	ld.global.f64 	%fd25, [%rd8+16];
	fma.rn.f64 	%fd26, %fd24, %fd25, %fd23;
	ld.global.f64 	%fd27, [%rd7+24];
	ld.global.f64 	%fd28, [%rd8+24];
	fma.rn.f64 	%fd29, %fd27, %fd28, %fd26;
	ld.global.f64 	%fd30, [%rd7+32];
	ld.global.f64 	%fd31, [%rd8+32];
	fma.rn.f64 	%fd32, %fd30, %fd31, %fd29;
	ld.global.f64 	%fd33, [%rd7+40];
	ld.global.f64 	%fd34, [%rd8+40];
	fma.rn.f64 	%fd35, %fd33, %fd34, %fd32;
	ld.global.f64 	%fd36, [%rd7+48];
	ld.global.f64 	%fd37, [%rd8+48];
	fma.rn.f64 	%fd38, %fd36, %fd37, %fd35;
	ld.global.f64 	%fd39, [%rd7+56];
	ld.global.f64 	%fd40, [%rd8+56];
	fma.rn.f64 	%fd41, %fd39, %fd40, %fd38;
	ld.global.f64 	%fd42, [%rd7+64];
	ld.global.f64 	%fd43, [%rd8+64];
	fma.rn.f64 	%fd44, %fd42, %fd43, %fd41;
	ld.global.f64 	%fd45, [%rd7+72];
	ld.global.f64 	%fd46, [%rd8+72];
	fma.rn.f64 	%fd47, %fd45, %fd46, %fd44;
	ld.global.f64 	%fd48, [%rd7+80];
	ld.global.f64 	%fd49, [%rd8+80];
	fma.rn.f64 	%fd50, %fd48, %fd49, %fd47;
	ld.global.f64 	%fd51, [%rd7+88];
	ld.global.f64 	%fd52, [%rd8+88];
	fma.rn.f64 	%fd53, %fd51, %fd52, %fd50;
	ld.global.f64 	%fd54, [%rd7+96];
	ld.global.f64 	%fd55, [%rd8+96];
	fma.rn.f64 	%fd56, %fd54, %fd55, %fd53;
	ld.global.f64 	%fd57, [%rd7+104];
	ld.global.f64 	%fd58, [%rd8+104];
	fma.rn.f64 	%fd59, %fd57, %fd58, %fd56;
	ld.global.f64 	%fd60, [%rd7+112];
	ld.global.f64 	%fd61, [%rd8+112];
	fma.rn.f64 	%fd62, %fd60, %fd61, %fd59;
	ld.global.f64 	%fd63, [%rd7+120];
	ld.global.f64 	%fd64, [%rd8+120];
	fma.rn.f64 	%fd111, %fd63, %fd64, %fd62;
	add.s32 	%r31, %r31, 16;
	add.s32 	%r29, %r29, 16;
	setp.ne.s32 	%p4, %r29, 0;
	@%p4 bra 	$L__BB0_3;
$L__BB0_4:
	setp.eq.s32 	%p5, %r5, 0;
	@%p5 bra 	$L__BB0_13;
	and.b32  	%r12, %r4, 7;
	setp.lt.u32 	%p6, %r5, 8;
	@%p6 bra 	$L__BB0_7;
	mul.wide.s32 	%rd9, %r31, 8;
	add.s64 	%rd10, %rd2, %rd9;
	ld.global.f64 	%fd66, [%rd10];
	add.s64 	%rd11, %rd1, %rd9;
	ld.global.f64 	%fd67, [%rd11];
	fma.rn.f64 	%fd68, %fd66, %fd67, %fd111;
	ld.global.f64 	%fd69, [%rd10+8];
	ld.global.f64 	%fd70, [%rd11+8];
	fma.rn.f64 	%fd71, %fd69, %fd70, %fd68;
	ld.global.f64 	%fd72, [%rd10+16];
	ld.global.f64 	%fd73, [%rd11+16];
	fma.rn.f64 	%fd74, %fd72, %fd73, %fd71;
	ld.global.f64 	%fd75, [%rd10+24];
	ld.global.f64 	%fd76, [%rd11+24];
	fma.rn.f64 	%fd77, %fd75, %fd76, %fd74;
	ld.global.f64 	%fd78, [%rd10+32];
	ld.global.f64 	%fd79, [%rd11+32];
	fma.rn.f64 	%fd80, %fd78, %fd79, %fd77;
	ld.global.f64 	%fd81, [%rd10+40];
	ld.global.f64 	%fd82, [%rd11+40];
	fma.rn.f64 	%fd83, %fd81, %fd82, %fd80;
	ld.global.f64 	%fd84, [%rd10+48];
	ld.global.f64 	%fd85, [%rd11+48];
	fma.rn.f64 	%fd86, %fd84, %fd85, %fd83;
	ld.global.f64 	%fd87, [%rd10+56];
	ld.global.f64 	%fd88, [%rd11+56];
	fma.rn.f64 	%fd111, %fd87, %fd88, %fd86;
	add.s32 	%r31, %r31, 8;
$L__BB0_7:
	setp.eq.s32 	%p7, %r12, 0;
	@%p7 bra 	$L__BB0_13;
	and.b32  	%r15, %r4, 3;
	setp.lt.u32 	%p8, %r12, 4;
	@%p8 bra 	$L__BB0_10;
	mul.wide.s32 	%rd12, %r31, 8;
	add.s64 	%rd13, %rd2, %rd12;
	ld.global.f64 	%fd90, [%rd13];
	add.s64 	%rd14, %rd1, %rd12;
	ld.global.f64 	%fd91, [%rd14];
	fma.rn.f64 	%fd92, %fd90, %fd91, %fd111;
	ld.global.f64 	%fd93, [%rd13+8];
	ld.global.f64 	%fd94, [%rd14+8];
	fma.rn.f64 	%fd95, %fd93, %fd94, %fd92;
	ld.global.f64 	%fd96, [%rd13+16];
	ld.global.f64 	%fd97, [%rd14+16];
	fma.rn.f64 	%fd98, %fd96, %fd97, %fd95;
	ld.global.f64 	%fd99, [%rd13+24];
	ld.global.f64 	%fd100, [%rd14+24];
	fma.rn.f64 	%fd111, %fd99, %fd100, %fd98;
	add.s32 	%r31, %r31, 4;
$L__BB0_10:
	setp.eq.s32 	%p9, %r15, 0;
	@%p9 bra 	$L__BB0_13;
	neg.s32 	%r34, %r15;
$L__BB0_12:
	.pragma "nounroll";
	mul.wide.s32 	%rd15, %r31, 8;
	add.s64 	%rd16, %rd1, %rd15;
	add.s64 	%rd17, %rd2, %rd15;
	ld.global.f64 	%fd101, [%rd17];
	ld.global.f64 	%fd102, [%rd16];
	fma.rn.f64 	%fd111, %fd101, %fd102, %fd111;
	add.s32 	%r31, %r31, 1;
	add.s32 	%r34, %r34, 1;
	setp.ne.s32 	%p10, %r34, 0;
	@%p10 bra 	$L__BB0_12;
$L__BB0_13:
	cvta.to.global.u64 	%rd18, %rd3;
	mul.wide.u32 	%rd19, %r1, 8;
	add.s64 	%rd20, %rd18, %rd19;
	st.global.f64 	[%rd20], %fd111;
	ret;

}


// ===== COMPILED SASS (sm_100) =====

	.target	sm_100

	.elftype	@"ET_EXEC"


//--------------------- .note.nv.tkinfo           --------------------------
	.section	.note.nv.tkinfo,"",@"SHT_NOTE"
	.sectionflags	@"SHF_NOTE_NV_TKINFO"
	.tkinfo
        /*0018*/ 	.word	0x00000002
        /*0030*/ 	.string	""
        /*0030*/ 	.string	"ptxas"
        /*0030*/ 	.string	"Cuda compilation tools, release 13.0, V13.0.88"
        /*0030*/ 	.string	"Build cuda_13.0.r13.0/compiler.36424714_0"
        /*0030*/ 	.string	"-arch sm_100 -m 64 "



//--------------------- .note.nv.cuinfo           --------------------------
	.section	.note.nv.cuinfo,"",@"SHT_NOTE"
	.sectionflags	@"SHF_NOTE_NV_CUINFO"
        /*0018*/ 	.short	0x0002
        /*001a*/ 	.short	0x0064
        /*001c*/ 	.short	0x0082
	.zero		2


//--------------------- .nv.info                  --------------------------
	.section	.nv.info,"",@"SHT_CUDA_INFO"
	.align	4


	//----- nvinfo : EIATTR_REGCOUNT
	.align		4
        /*0000*/ 	.byte	0x04, 0x2f
        /*0002*/ 	.short	(.L_1 - .L_0)
	.align		4
.L_0:
        /*0004*/ 	.word	index@(_Z19calculateDotProductPdS_iS_i)
        /*0008*/ 	.word	0x0000001f


	//----- nvinfo : EIATTR_FRAME_SIZE
	.align		4
.L_1:
        /*000c*/ 	.byte	0x04, 0x11
        /*000e*/ 	.short	(.L_3 - .L_2)
	.align		4
.L_2:
        /*0010*/ 	.word	index@(_Z19calculateDotProductPdS_iS_i)
        /*0014*/ 	.word	0x00000000


	//----- nvinfo : EIATTR_MIN_STACK_SIZE
	.align		4
.L_3:
        /*0018*/ 	.byte	0x04, 0x12
        /*001a*/ 	.short	(.L_5 - .L_4)
	.align		4
.L_4:
        /*001c*/ 	.word	index@(_Z19calculateDotProductPdS_iS_i)
        /*0020*/ 	.word	0x00000000
.L_5:


//--------------------- .nv.compat                --------------------------
	.section	.nv.compat,"",@"SHT_CUDA_COMPAT_INFO"
	.align	4
        /*0000*/ 	.byte	0x02, 0x09, 0x00, 0x00, 0x02, 0x02, 0x01, 0x00, 0x02, 0x05, 0x05, 0x00, 0x03, 0x07, 0x01, 0x01
        /*0010*/ 	.byte	0x02, 0x03, 0x00, 0x00, 0x02, 0x06, 0x01, 0x00, 0x04, 0x0b, 0x08, 0x00, 0x01, 0x00, 0x00, 0x00
        /*0020*/ 	.byte	0x00, 0x00, 0x00, 0x00


//--------------------- .nv.info._Z19calculateDotProductPdS_iS_i --------------------------
	.section	.nv.info._Z19calculateDotProductPdS_iS_i,"",@"SHT_CUDA_INFO"
	.sectionflags	@""
	.align	4


	//----- nvinfo : EIATTR_CUDA_API_VERSION
	.align		4
        /*0000*/ 	.byte	0x04, 0x37
        /*0002*/ 	.short	(.L_7 - .L_6)
.L_6:
        /*0004*/ 	.word	0x00000082


	//----- nvinfo : EIATTR_KPARAM_INFO
	.align		4
.L_7:
        /*0008*/ 	.byte	0x04, 0x17
        /*000a*/ 	.short	(.L_9 - .L_8)
.L_8:
        /*000c*/ 	.word	0x00000000
        /*0010*/ 	.short	0x0004
        /*0012*/ 	.short	0x0020
        /*0014*/ 	.byte	0x00, 0xf0, 0x11, 0x00


	//----- nvinfo : EIATTR_KPARAM_INFO
	.align		4
.L_9:
        /*0018*/ 	.byte	0x04, 0x17
        /*001a*/ 	.short	(.L_11 - .L_10)
.L_10:
        /*001c*/ 	.word	0x00000000
        /*0020*/ 	.short	0x0003
        /*0022*/ 	.short	0x0018
        /*0024*/ 	.byte	0x00, 0xf5, 0x21, 0x00


	//----- nvinfo : EIATTR_KPARAM_INFO
	.align		4
.L_11:
        /*0028*/ 	.byte	0x04, 0x17
        /*002a*/ 	.short	(.L_13 - .L_12)
.L_12:
        /*002c*/ 	.word	0x00000000
        /*0030*/ 	.short	0x0002
        /*0032*/ 	.short	0x0010
        /*0034*/ 	.byte	0x00, 0xf0, 0x11, 0x00


	//----- nvinfo : EIATTR_KPARAM_INFO
	.align		4
.L_13:
        /*0038*/ 	.byte	0x04, 0x17
        /*003a*/ 	.short	(.L_15 - .L_14)
.L_14:
        /*003c*/ 	.word	0x00000000
        /*0040*/ 	.short	0x0001
        /*0042*/ 	.short	0x0008
        /*0044*/ 	.byte	0x00, 0xf5, 0x21, 0x00


	//----- nvinfo : EIATTR_KPARAM_INFO
	.align		4
.L_15:
        /*0048*/ 	.byte	0x04, 0x17
        /*004a*/ 	.short	(.L_17 - .L_16)
.L_16:
        /*004c*/ 	.word	0x00000000
        /*0050*/ 	.short	0x0000
        /*0052*/ 	.short	0x0000
        /*0054*/ 	.byte	0x00, 0xf5, 0x21, 0x00


	//----- nvinfo : EIATTR_SPARSE_MMA_MASK
	.align		4
.L_17:
        /*0058*/ 	.byte	0x03, 0x50
        /*005a*/ 	.short	0x0000


	//----- nvinfo : EIATTR_MAXREG_COUNT
	.align		4
        /*005c*/ 	.byte	0x03, 0x1b
        /*005e*/ 	.short	0x00ff


	//----- nvinfo : EIATTR_MERCURY_ISA_VERSION
	.align		4
        /*0060*/ 	.byte	0x03, 0x5f
        /*0062*/ 	.short	0x0101


	//----- nvinfo : EIATTR_VRC_CTA_INIT_COUNT
	.align		4
        /*0064*/ 	.byte	0x02, 0x4a
	.zero		1
	.zero		1


	//----- nvinfo : EIATTR_EXIT_INSTR_OFFSETS
	.align		4
        /*0068*/ 	.byte	0x04, 0x1c
        /*006a*/ 	.short	(.L_19 - .L_18)


	//   ....[0]....
.L_18:
        /*006c*/ 	.word	0x000009e0


	//----- nvinfo : EIATTR_CRS_STACK_SIZE
	.align		4
.L_19:
        /*0070*/ 	.byte	0x04, 0x1e
        /*0072*/ 	.short	(.L_21 - .L_20)
.L_20:
        /*0074*/ 	.word	0x00000000


	//----- nvinfo : EIATTR_CBANK_PARAM_SIZE
	.align		4
.L_21:
        /*0078*/ 	.byte	0x03, 0x19
        /*007a*/ 	.short	0x0024


	//----- nvinfo : EIATTR_PARAM_CBANK
	.align		4
        /*007c*/ 	.byte	0x04, 0x0a
        /*007e*/ 	.short	(.L_23 - .L_22)
	.align		4
.L_22:
        /*0080*/ 	.word	index@(.nv.constant0._Z19calculateDotProductPdS_iS_i)
        /*0084*/ 	.short	0x0380
        /*0086*/ 	.short	0x0024


	//----- nvinfo : EIATTR_SW_WAR
	.align		4
.L_23:
        /*0088*/ 	.byte	0x04, 0x36
        /*008a*/ 	.short	(.L_25 - .L_24)
.L_24:
        /*008c*/ 	.word	0x00000008
.L_25:


//--------------------- .nv.callgraph             --------------------------
	.section	.nv.callgraph,"",@"SHT_CUDA_CALLGRAPH"
	.align	4
	.sectionentsize	8
	.align		4
        /*0000*/ 	.word	0x00000000
	.align		4
        /*0004*/ 	.word	0xffffffff
	.align		4
        /*0008*/ 	.word	0x00000000
	.align		4
        /*000c*/ 	.word	0xfffffffe
	.align		4
        /*0010*/ 	.word	0x00000000
	.align		4
        /*0014*/ 	.word	0xfffffffd
	.align		4
        /*0018*/ 	.word	0x00000000
	.align		4
        /*001c*/ 	.word	0xfffffffc


//--------------------- .text._Z19calculateDotProductPdS_iS_i --------------------------
	.section	.text._Z19calculateDotProductPdS_iS_i,"ax",@progbits
	.align	128
        .global         _Z19calculateDotProductPdS_iS_i
        .type           _Z19calculateDotProductPdS_iS_i,@function
        .size           _Z19calculateDotProductPdS_iS_i,(.L_x_11 - _Z19calculateDotProductPdS_iS_i)
        .other          _Z19calculateDotProductPdS_iS_i,@"STO_CUDA_ENTRY STV_DEFAULT"
_Z19calculateDotProductPdS_iS_i:
.text._Z19calculateDotProductPdS_iS_i:
[----:B------:R-:W-:Y:S01]  /*0000*/  LDC R1, c[0x0][0x37c] ;  /* 0x0000df00ff017b82 */ /* 0x000fe20000000800 */
[----:B------:R-:W0:Y:S01]  /*0010*/  S2R R0, SR_TID.X ;  /* 0x0000000000007919 */ /* 0x000e220000002100 */
[----:B------:R-:W0:Y:S06]  /*0020*/  LDCU UR4, c[0x0][0x3a0] ;  /* 0x00007400ff0477ac */ /* 0x000e2c0008000800 */
[----:B------:R-:W1:Y:S01]  /*0030*/  LDC R5, c[0x0][0x390] ;  /* 0x0000e400ff057b82 */ /* 0x000e620000000800 */
[----:B------:R-:W-:Y:S01]  /*0040*/  BSSY.RECONVERGENT B0, `(.L_x_0) ;  /* 0x0000096000007945 */ /* 0x000fe20003800200 */
[----:B------:R-:W-:Y:S01]  /*0050*/  CS2R R26, SRZ ;  /* 0x00000000001a7805 */ /* 0x000fe2000001ff00 */
[----:B0-----:R-:W-:-:S04]  /*0060*/  IMAD R2, R0, UR4, RZ ;  /* 0x0000000400027c24 */ /* 0x001fc8000f8e02ff */
[----:B------:R-:W-:Y:S01]  /*0070*/  VIADD R3, R2, UR4 ;  /* 0x0000000402037c36 */ /* 0x000fe20008000000 */
[----:B------:R-:W0:Y:S04]  /*0080*/  LDCU.64 UR4, c[0x0][0x358] ;  /* 0x00006b00ff0477ac */ /* 0x000e280008000a00 */
[----:B-1----:R-:W-:-:S13]  /*0090*/  ISETP.GT.AND P0, PT, R3, R5, PT ;  /* 0x000000050300720c */ /* 0x002fda0003f04270 */
[----:B------:R-:W-:-:S05]  /*00a0*/  @!P0 VIADD R5, R3, 0xffffffff ;  /* 0xffffffff03058836 */ /* 0x000fca0000000000 */
[----:B------:R-:W-:-:S13]  /*00b0*/  ISETP.GE.AND P0, PT, R5, R2, PT ;  /* 0x000000020500720c */ /* 0x000fda0003f06270 */
[----:B0-----:R-:W-:Y:S05]  /*00c0*/  @!P0 BRA `(.L_x_1) ;  /* 0x0000000800348947 */ /* 0x001fea0003800000 */
[----:B------:R-:W-:Y:S01]  /*00d0*/  IMAD.IADD R3, R5, 0x1, -R2 ;  /* 0x0000000105037824 */ /* 0x000fe200078e0a02 */
[----:B------:R-:W-:Y:S01]  /*00e0*/  BSSY.RECONVERGENT B1, `(.L_x_2) ;  /* 0x0000042000017945 */ /* 0x000fe20003800200 */
[----:B------:R-:W-:-:S03]  /*00f0*/  CS2R R26, SRZ ;  /* 0x00000000001a7805 */ /* 0x000fc6000001ff00 */
[C---:B------:R-:W-:Y:S02]  /*0100*/  ISETP.GE.U32.AND P1, PT, R3.reuse, 0xf, PT ;  /* 0x0000000f0300780c */ /* 0x040fe40003f26070 */
[----:B------:R-:W-:-:S04]  /*0110*/  IADD3 R28, PT, PT, R3, 0x1, RZ ;  /* 0x00000001031c7810 */ /* 0x000fc80007ffe0ff */
[----:B------:R-:W-:-:S04]  /*0120*/  LOP3.LUT R20, R28, 0xf, RZ, 0xc0, !PT ;  /* 0x0000000f1c147812 */ /* 0x000fc800078ec0ff */
[----:B------:R-:W-:-:S03]  /*0130*/  ISETP.NE.AND P0, PT, R20, RZ, PT ;  /* 0x000000ff1400720c */ /* 0x000fc60003f05270 */
[----:B------:R-:W-:Y:S10]  /*0140*/  @!P1 BRA `(.L_x_3) ;  /* 0x0000000000ec9947 */ /* 0x000ff40003800000 */
[----:B------:R-:W-:Y:S02]  /*0150*/  LOP3.LUT R3, R28, 0xfffffff0, RZ, 0xc0, !PT ;  /* 0xfffffff01c037812 */ /* 0x000fe400078ec0ff */
[----:B------:R-:W-:-:S03]  /*0160*/  CS2R R26, SRZ ;  /* 0x00000000001a7805 */ /* 0x000fc6000001ff00 */
[----:B------:R-:W-:-:S07]  /*0170*/  IMAD.MOV R3, RZ, RZ, -R3 ;  /* 0x000000ffff037224 */ /* 0x000fce00078e0a03 */
.L_x_4:
[----:B------:R-:W0:Y:S08]  /*0180*/  LDC.64 R6, c[0x0][0x380] ;  /* 0x0000e000ff067b82 */ /* 0x000e300000000a00 */
[----:B------:R-:W1:Y:S01]  /*0190*/  LDC.64 R4, c[0x0][0x388] ;  /* 0x0000e200ff047b82 */ /* 0x000e620000000a00 */
[----:B0-----:R-:W-:-:S05]  /*01a0*/  IMAD.WIDE R6, R2, 0x8, R6 ;  /* 0x0000000802067825 */ /* 0x001fca00078e0206 */
[----:B------:R-:W2:Y:S01]  /*01b0*/  LDG.E.64 R12, desc[UR4][R6.64] ;  /* 0x00000004060c7981 */ /* 0x000ea2000c1e1b00 */
[----:B-1----:R-:W-:-:S03]  /*01c0*/  IMAD.WIDE R4, R2, 0x8, R4 ;  /* 0x0000000802047825 */ /* 0x002fc600078e0204 */
[----:B------:R-:W3:Y:S04]  /*01d0*/  LDG.E.64 R16, desc[UR4][R6.64+0x8] ;  /* 0x0000080406107981 */ /* 0x000ee8000c1e1b00 */
[----:B------:R-:W2:Y:S04]  /*01e0*/  LDG.E.64 R14, desc[UR4][R4.64] ;  /* 0x00000004040e7981 */ /* 0x000ea8000c1e1b00 */
[----:B------:R-:W3:Y:S04]  /*01f0*/  LDG.E.64 R18, desc[UR4][R4.64+0x8] ;  /* 0x0000080404127981 */ /* 0x000ee8000c1e1b00 */
[----:B------:R-:W4:Y:S04]  /*0200*/  LDG.E.64 R8, desc[UR4][R6.64+0x10] ;  /* 0x0000100406087981 */ /* 0x000f28000c1e1b00 */
[----:B------:R-:W4:Y:S04]  /*0210*/  LDG.E.64 R10, desc[UR4][R4.64+0x10] ;  /* 0x00001004040a7981 */ /* 0x000f28000c1e1b00 */
[----:B------:R-:W5:Y:S04]  /*0220*/  LDG.E.64 R22, desc[UR4][R4.64+0x70] ;  /* 0x0000700404167981 */ /* 0x000f68000c1e1b00 */
[----:B------:R-:W5:Y:S01]  /*0230*/  LDG.E.64 R24, desc[UR4][R4.64+0x78] ;  /* 0x0000780404187981 */ /* 0x000f62000c1e1b00 */
[----:B--2---:R-:W-:-:S03]  /*0240*/  DFMA R26, R12, R14, R26 ;  /* 0x0000000e0c1a722b */ /* 0x004fc6000000001a */
[----:B------:R-:W2:Y:S04]  /*0250*/  LDG.E.64 R12, desc[UR4][R6.64+0x18] ;  /* 0x00001804060c7981 */ /* 0x000ea8000c1e1b00 */
[----:B------:R-:W2:Y:S01]  /*0260*/  LDG.E.64 R14, desc[UR4][R4.64+0x18] ;  /* 0x00001804040e7981 */ /* 0x000ea2000c1e1b00 */
[----:B---3--:R-:W-:-:S03]  /*0270*/  DFMA R26, R16, R18, R26 ;  /* 0x00000012101a722b */ /* 0x008fc6000000001a */
[----:B------:R-:W3:Y:S04]  /*0280*/  LDG.E.64 R16, desc[UR4][R6.64+0x20] ;  /* 0x0000200406107981 */ /* 0x000ee8000c1e1b00 */
[----:B------:R-:W3:Y:S01]  /*0290*/  LDG.E.64 R18, desc[UR4][R4.64+0x20] ;  /* 0x0000200404127981 */ /* 0x000ee2000c1e1b00 */
[----:B----4-:R-:W-:-:S03]  /*02a0*/  DFMA R26, R8, R10, R26 ;  /* 0x0000000a081a722b */ /* 0x010fc6000000001a */
[----:B------:R-:W4:Y:S04]  /*02b0*/  LDG.E.64 R8, desc[UR4][R6.64+0x28] ;  /* 0x0000280406087981 */ /* 0x000f28000c1e1b00 */
[----:B------:R-:W4:Y:S01]  /*02c0*/  LDG.E.64 R10, desc[UR4][R4.64+0x28] ;  /* 0x00002804040a7981 */ /* 0x000f22000c1e1b00 */
        /* <DEDUP_REMOVED lines=25> */
[----:B------:R-:W5:Y:S04]  /*0460*/  LDG.E.64 R10, desc[UR4][R6.64+0x70] ;  /* 0x00007004060a7981 */ /* 0x000f68000c1e1b00 */
[----:B------:R-:W4:Y:S01]  /*0470*/  LDG.E.64 R26, desc[UR4][R6.64+0x78] ;  /* 0x00007804061a7981 */ /* 0x000f22000c1e1b00 */
[----:B------:R-:W-:-:S05]  /*0480*/  VIADD R3, R3, 0x10 ;  /* 0x0000001003037836 */ /* 0x000fca0000000000 */
[----:B------:R-:W-:Y:S02]  /*0490*/  ISETP.NE.AND P1, PT, R3, RZ, PT ;  /* 0x000000ff0300720c */ /* 0x000fe40003f25270 */
[----:B------:R-:W-:Y:S01]  /*04a0*/  IADD3 R2, PT, PT, R2, 0x10, RZ ;  /* 0x0000001002027810 */ /* 0x000fe20007ffe0ff */
[----:B--2---:R-:W-:-:S08]  /*04b0*/  DFMA R8, R12, R14, R8 ;  /* 0x0000000e0c08722b */ /* 0x004fd00000000008 */
[----:B---3--:R-:W-:-:S08]  /*04c0*/  DFMA R8, R16, R18, R8 ;  /* 0x000000121008722b */ /* 0x008fd00000000008 */
[----:B-----5:R-:W-:-:S08]  /*04d0*/  DFMA R8, R10, R22, R8 ;  /* 0x000000160a08722b */ /* 0x020fd00000000008 */
[----:B----4-:R-:W-:Y:S01]  /*04e0*/  DFMA R26, R26, R24, R8 ;  /* 0x000000181a1a722b */ /* 0x010fe20000000008 */
[----:B------:R-:W-:Y:S10]  /*04f0*/  @P1 BRA `(.L_x_4) ;  /* 0xfffffffc00201947 */ /* 0x000ff4000383ffff */
.L_x_3:
[----:B------:R-:W-:Y:S05]  /*0500*/  BSYNC.RECONVERGENT B1 ;  /* 0x0000000000017941 */ /* 0x000fea0003800200 */
.L_x_2:
[----:B------:R-:W-:Y:S05]  /*0510*/  @!P0 BRA `(.L_x_1) ;  /* 0x0000000400208947 */ /* 0x000fea0003800000 */
[----:B------:R-:W-:Y:S01]  /*0520*/  ISETP.GE.U32.AND P0, PT, R20, 0x8, PT ;  /* 0x000000081400780c */ /* 0x000fe20003f06070 */
[----:B------:R-:W-:Y:S01]  /*0530*/  BSSY.RECONVERGENT B1, `(.L_x_5) ;  /* 0x0000021000017945 */ /* 0x000fe20003800200 */
[----:B------:R-:W-:-:S04]  /*0540*/  LOP3.LUT R3, R28, 0x7, RZ, 0xc0, !PT ;  /* 0x000000071c037812 */ /* 0x000fc800078ec0ff */
[----:B------:R-:W-:-:S07]  /*0550*/  ISETP.NE.AND P1, PT, R3, RZ, PT ;  /* 0x000000ff0300720c */ /* 0x000fce0003f25270 */
[----:B------:R-:W-:Y:S06]  /*0560*/  @!P0 BRA `(.L_x_6) ;  /* 0x0000000000748947 */ /* 0x000fec0003800000 */
        /* <DEDUP_REMOVED lines=21> */
[----:B------:R-:W4:Y:S04]  /*06c0*/  LDG.E.64 R8, desc[UR4][R24.64+0x30] ;  /* 0x0000300418087981 */ /* 0x000f28000c1e1b00 */
[----:B------:R-:W4:Y:S01]  /*06d0*/  LDG.E.64 R4, desc[UR4][R4.64+0x38] ;  /* 0x0000380404047981 */ /* 0x000f22000c1e1b00 */
[----:B-----5:R-:W-:Y:S01]  /*06e0*/  DFMA R18, R18, R20, R22 ;  /* 0x000000141212722b */ /* 0x020fe20000000016 */
[----:B------:R-:W-:-:S07]  /*06f0*/  VIADD R2, R2, 0x8 ;  /* 0x0000000802027836 */ /* 0x000fce0000000000 */
[----:B--2---:R-:W-:-:S08]  /*0700*/  DFMA R14, R14, R16, R18 ;  /* 0x000000100e0e722b */ /* 0x004fd00000000012 */
[----:B---3--:R-:W-:-:S08]  /*0710*/  DFMA R10, R10, R12, R14 ;  /* 0x0000000c0a0a722b */ /* 0x008fd0000000000e */
[----:B----4-:R-:W-:-:S08]  /*0720*/  DFMA R6, R6, R8, R10 ;  /* 0x000000080606722b */ /* 0x010fd0000000000a */
[----:B------:R-:W-:-:S11]  /*0730*/  DFMA R26, R4, R26, R6 ;  /* 0x0000001a041a722b */ /* 0x000fd60000000006 */
.L_x_6:
[----:B------:R-:W-:Y:S05]  /*0740*/  BSYNC.RECONVERGENT B1 ;  /* 0x0000000000017941 */ /* 0x000fea0003800200 */
.L_x_5:
        /* <DEDUP_REMOVED lines=18> */
[----:B------:R-:W-:Y:S01]  /*0870*/  VIADD R2, R2, 0x4 ;  /* 0x0000000402027836 */ /* 0x000fe20000000000 */
[----:B--2---:R-:W-:-:S08]  /*0880*/  DFMA R18, R18, R22, R26 ;  /* 0x000000161212722b */ /* 0x004fd0000000001a */
[----:B---3--:R-:W-:-:S08]  /*0890*/  DFMA R8, R8, R10, R18 ;  /* 0x0000000a0808722b */ /* 0x008fd00000000012 */
[----:B----4-:R-:W-:-:S08]  /*08a0*/  DFMA R4, R4, R6, R8 ;  /* 0x000000060404722b */ /* 0x010fd00000000008 */
[----:B-----5:R-:W-:-:S11]  /*08b0*/  DFMA R26, R12, R14, R4 ;  /* 0x0000000e0c1a722b */ /* 0x020fd60000000004 */
.L_x_8:
[----:B------:R-:W-:Y:S05]  /*08c0*/  BSYNC.RECONVERGENT B1 ;  /* 0x0000000000017941 */ /* 0x000fea0003800200 */
.L_x_7:
[----:B------:R-:W-:Y:S05]  /*08d0*/  @!P1 BRA `(.L_x_1) ;  /* 0x0000000000309947 */ /* 0x000fea0003800000 */
[----:B------:R-:W0:Y:S01]  /*08e0*/  LDC.64 R10, c[0x0][0x380] ;  /* 0x0000e000ff0a7b82 */ /* 0x000e220000000a00 */
[----:B------:R-:W-:-:S07]  /*08f0*/  IADD3 R28, PT, PT, -R28, RZ, RZ ;  /* 0x000000ff1c1c7210 */ /* 0x000fce0007ffe1ff */
[----:B------:R-:W1:Y:S02]  /*0900*/  LDC.64 R8, c[0x0][0x388] ;  /* 0x0000e200ff087b82 */ /* 0x000e640000000a00 */
.L_x_9:
[----:B-1----:R-:W-:-:S04]  /*0910*/  IMAD.WIDE R6, R2, 0x8, R8 ;  /* 0x0000000802067825 */ /* 0x002fc800078e0208 */
[----:B0-----:R-:W-:Y:S02]  /*0920*/  IMAD.WIDE R4, R2, 0x8, R10 ;  /* 0x0000000802047825 */ /* 0x001fe400078e020a */
[----:B------:R-:W2:Y:S04]  /*0930*/  LDG.E.64 R6, desc[UR4][R6.64] ;  /* 0x0000000406067981 */ /* 0x000ea8000c1e1b00 */
[----:B------:R-:W2:Y:S01]  /*0940*/  LDG.E.64 R4, desc[UR4][R4.64] ;  /* 0x0000000404047981 */ /* 0x000ea2000c1e1b00 */
[----:B------:R-:W-:Y:S01]  /*0950*/  VIADD R28, R28, 0x1 ;  /* 0x000000011c1c7836 */ /* 0x000fe20000000000 */
[----:B------:R-:W-:-:S04]  /*0960*/  IADD3 R2, PT, PT, R2, 0x1, RZ ;  /* 0x0000000102027810 */ /* 0x000fc80007ffe0ff */
[----:B------:R-:W-:Y:S01]  /*0970*/  ISETP.NE.AND P0, PT, R28, RZ, PT ;  /* 0x000000ff1c00720c */ /* 0x000fe20003f05270 */
[----:B--2---:R-:W-:-:S12]  /*0980*/  DFMA R26, R4, R6, R26 ;  /* 0x00000006041a722b */ /* 0x004fd8000000001a */
[----:B------:R-:W-:Y:S05]  /*0990*/  @P0 BRA `(.L_x_9) ;  /* 0xfffffffc00dc0947 */ /* 0x000fea000383ffff */
.L_x_1:
[----:B------:R-:W-:Y:S05]  /*09a0*/  BSYNC.RECONVERGENT B0 ;  /* 0x0000000000007941 */ /* 0x000fea0003800200 */
.L_x_0:
[----:B------:R-:W0:Y:S02]  /*09b0*/  LDC.64 R2, c[0x0][0x398] ;  /* 0x0000e600ff027b82 */ /* 0x000e240000000a00 */
[----:B0-----:R-:W-:-:S05]  /*09c0*/  IMAD.WIDE.U32 R2, R0, 0x8, R2 ;  /* 0x0000000800027825 */ /* 0x001fca00078e0002 */
[----:B------:R-:W-:Y:S01]  /*09d0*/  STG.E.64 desc[UR4][R2.64], R26 ;  /* 0x0000001a02007986 */ /* 0x000fe2000c101b04 */
[----:B------:R-:W-:Y:S05]  /*09e0*/  EXIT ;  /* 0x000000000000794d */ /* 0x000fea0003800000 */
.L_x_10:
[----:B------:R-:W-:-:S00]  /*09f0*/  BRA `(.L_x_10) ;  /* 0xfffffffc00fc7947 */ /* 0x000fc0000383ffff */
[----:B------:R-:W-:-:S00]  /*0a00*/  NOP ;  /* 0x0000000000007918 */ /* 0x000fc00000000000 */
[----:B------:R-:W-:-:S00]  /*0a10*/  NOP ;  /* 0x0000000000007918 */ /* 0x000fc00000000000 */
[----:B------:R-:W-:-:S00]  /*0a20*/  NOP ;  /* 0x0000000000007918 */ /* 0x000fc00000000000 */
[----:B------:R-:W-:-:S00]  /*0a30*/  NOP ;  /* 0x0000000000007918 */ /* 0x000fc00000000000 */
[----:B------:R-:W-:-:S00]  /*0a40*/  NOP ;  /* 0x0000000000007918 */ /* 0x000fc00000000000 */
[----:B------:R-:W-:-:S00]  /*0a50*/  NOP ;  /* 0x0000000000007918 */ /* 0x000fc00000000000 */
[----:B------:R-:W-:-:S00]  /*0a60*/  NOP ;  /* 0x0000000000007918 */ /* 0x000fc00000000000 */
[----:B------:R-:W-:-:S00]  /*0a70*/  NOP ;  /* 0x0000000000007918 */ /* 0x000fc00000000000 */
.L_x_11:


//--------------------- .nv.shared.reserved.0     --------------------------
	.section	.nv.shared.reserved.0,"aw",@nobits
	.weak		__nv_reservedSMEM_offset_0_alias
	.size		__nv_reservedSMEM_offset_0_alias, 0, 64
	.other		__nv_reservedSMEM_offset_0_alias,@"STO_CUDA_RESERVED_SHARED STV_DEFAULT"
__nv_reservedSMEM_offset_0_alias:
	.zero		0
	.zero		64


//--------------------- .nv.constant0._Z19calculateDotProductPdS_iS_i --------------------------
	.section	.nv.constant0._Z19calculateDotProductPdS_iS_i,"a",@progbits
	.sectionflags	@""
	.align	4
.nv.constant0._Z19calculateDotProductPdS_iS_i:
	.zero		932


//--------------------- SYMBOLS --------------------------

	.type		.nv.reservedSmem.offset0,@object
	.size		.nv.reservedSmem.offset0,0x4
